//
// Generated by NVIDIA NVVM Compiler
//
// Compiler Build ID: CL-36424714
// Cuda compilation tools, release 13.0, V13.0.88
// Based on NVVM 20.0.0
//

.version 9.0
.target sm_100
.address_size 64

	// .globl	_Z17alloc_and_set_tenv
.extern .func  (.param .b64 func_retval0) malloc
(
	.param .b64 malloc_param_0
)
;
.extern .func  (.param .b32 func_retval0) vprintf
(
	.param .b64 vprintf_param_0,
	.param .b64 vprintf_param_1
)
;
.extern .func free
(
	.param .b64 free_param_0
)
;
.global .align 8 .b8 tenptr[8];
.global .align 1 .b8 $str[25] = {116, 101, 110, 112, 116, 114, 91, 98, 108, 111, 99, 107, 73, 100, 120, 46, 120, 93, 32, 61, 32, 37, 112, 10};
.global .align 1 .b8 $str$1[26] = {42, 116, 101, 110, 112, 116, 114, 91, 98, 108, 111, 99, 107, 73, 100, 120, 46, 120, 93, 32, 61, 32, 37, 100, 10};
.global .align 1 .b8 $str$2[18] = {97, 100, 100, 32, 102, 117, 110, 99, 32, 99, 97, 108, 108, 101, 100, 32, 10};

.visible .entry _Z17alloc_and_set_tenv()
{
	.local .align 8 .b8 	__local_depot0[8];
	.reg .b64 	%SP;
	.reg .b64 	%SPL;
	.reg .pred 	%p<2>;
	.reg .b32 	%r<9>;
	.reg .b64 	%rd<14>;

	mov.u64 	%SPL, __local_depot0;
	cvta.local.u64 	%SP, %SPL;
	mov.u32 	%r1, %tid.x;
	setp.ne.s32 	%p1, %r1, 0;
	@%p1 bra 	$L__BB0_2;
	add.u64 	%rd1, %SP, 0;
	add.u64 	%rd2, %SPL, 0;
	{ // callseq 0, 0
	.param .b64 param0;
	st.param.b64 	[param0], 4;
	.param .b64 retval0;
	call.uni (retval0), 
	malloc, 
	(
	param0
	);
	ld.param.b64 	%rd3, [retval0];
	} // callseq 0
	mov.u32 	%r2, %ctaid.x;
	mul.wide.u32 	%rd5, %r2, 8;
	mov.u64 	%rd6, tenptr;
	add.s64 	%rd7, %rd6, %rd5;
	st.global.u64 	[%rd7], %rd3;
	st.local.u64 	[%rd2], %rd3;
	mov.u64 	%rd8, $str;
	cvta.global.u64 	%rd9, %rd8;
	{ // callseq 1, 0
	.param .b64 param0;
	st.param.b64 	[param0], %rd9;
	.param .b64 param1;
	st.param.b64 	[param1], %rd1;
	.param .b32 retval0;
	call.uni (retval0), 
	vprintf, 
	(
	param0, 
	param1
	);
	ld.param.b32 	%r3, [retval0];
	} // callseq 1
	ld.global.u64 	%rd10, [%rd7];
	mov.b32 	%r5, 10;
	st.u32 	[%rd10], %r5;
	ld.global.u64 	%rd11, [%rd7];
	ld.u32 	%r6, [%rd11];
	st.local.u32 	[%rd2], %r6;
	mov.u64 	%rd12, $str$1;
	cvta.global.u64 	%rd13, %rd12;
	{ // callseq 2, 0
	.param .b64 param0;
	st.param.b64 	[param0], %rd13;
	.param .b64 param1;
	st.param.b64 	[param1], %rd1;
	.param .b32 retval0;
	call.uni (retval0), 
	vprintf, 
	(
	param0, 
	param1
	);
	ld.param.b32 	%r7, [retval0];
	} // callseq 2
$L__BB0_2:
	bar.sync 	0;
	ret;

}
	// .globl	_Z8copydataPi
.visible .entry _Z8copydataPi(
	.param .u64 .ptr .align 1 _Z8copydataPi_param_0
)
{
	.reg .pred 	%p<2>;
	.reg .b32 	%r<3>;
	.reg .b64 	%rd<3>;

	ld.param.u64 	%rd1, [_Z8copydataPi_param_0];
	mov.u32 	%r1, %tid.x;
	setp.ne.s32 	%p1, %r1, 0;
	@%p1 bra 	$L__BB1_2;
	cvta.to.global.u64 	%rd2, %rd1;
	mov.b32 	%r2, 5;
	st.global.u32 	[%rd2], %r2;
$L__BB1_2:
	ret;

}
	// .globl	_Z3addiiPi
.visible .entry _Z3addiiPi(
	.param .u32 _Z3addiiPi_param_0,
	.param .u32 _Z3addiiPi_param_1,
	.param .u64 .ptr .align 1 _Z3addiiPi_param_2
)
{
	.local .align 8 .b8 	__local_depot2[8];
	.reg .b64 	%SP;
	.reg .b64 	%SPL;
	.reg .b32 	%r<12>;
	.reg .b64 	%rd<14>;

	mov.u64 	%SPL, __local_depot2;
	cvta.local.u64 	%SP, %SPL;
	ld.param.u32 	%r1, [_Z3addiiPi_param_0];
	ld.param.u32 	%r2, [_Z3addiiPi_param_1];
	ld.param.u64 	%rd1, [_Z3addiiPi_param_2];
	cvta.to.global.u64 	%rd2, %rd1;
	add.u64 	%rd3, %SP, 0;
	add.u64 	%rd4, %SPL, 0;
	mov.u64 	%rd5, $str$2;
	cvta.global.u64 	%rd6, %rd5;
	{ // callseq 3, 0
	.param .b64 param0;
	st.param.b64 	[param0], %rd6;
	.param .b64 param1;
	st.param.b64 	[param1], 0;
	.param .b32 retval0;
	call.uni (retval0), 
	vprintf, 
	(
	param0, 
	param1
	);
	ld.param.b32 	%r3, [retval0];
	} // callseq 3
	mov.u64 	%rd7, tenptr;
	ld.global.u64 	%rd8, [tenptr];
	ld.u32 	%r5, [%rd8];
	st.local.u32 	[%rd4], %r5;
	mov.u64 	%rd9, $str$1;
	cvta.global.u64 	%rd10, %rd9;
	{ // callseq 4, 0
	.param .b64 param0;
	st.param.b64 	[param0], %rd10;
	.param .b64 param1;
	st.param.b64 	[param1], %rd3;
	.param .b32 retval0;
	call.uni (retval0), 
	vprintf, 
	(
	param0, 
	param1
	);
	ld.param.b32 	%r6, [retval0];
	} // callseq 4
	add.s32 	%r8, %r2, %r1;
	mov.u32 	%r9, %ctaid.x;
	mul.wide.u32 	%rd11, %r9, 8;
	add.s64 	%rd12, %rd7, %rd11;
	ld.global.u64 	%rd13, [%rd12];
	ld.u32 	%r10, [%rd13];
	add.s32 	%r11, %r8, %r10;
	st.global.u32 	[%rd2], %r11;
	ret;

}
	// .globl	_Z8free_tenv
.visible .entry _Z8free_tenv()
{
	.reg .pred 	%p<2>;
	.reg .b32 	%r<3>;
	.reg .b64 	%rd<5>;

	mov.u32 	%r1, %tid.x;
	setp.ne.s32 	%p1, %r1, 0;
	@%p1 bra 	$L__BB3_2;
	mov.u32 	%r2, %ctaid.x;
	mul.wide.u32 	%rd1, %r2, 8;
	mov.u64 	%rd2, tenptr;
	add.s64 	%rd3, %rd2, %rd1;
	ld.global.u64 	%rd4, [%rd3];
	{ // callseq 5, 0
	.param .b64 param0;
	st.param.b64 	[param0], %rd4;
	call.uni 
	free, 
	(
	param0
	);
	} // callseq 5
$L__BB3_2:
	ret;

}


// ===== COMPILED SASS (sm_100) =====

	.target	sm_100

	.elftype	@"ET_EXEC"


//--------------------- .note.nv.tkinfo           --------------------------
	.section	.note.nv.tkinfo,"",@"SHT_NOTE"
	.sectionflags	@"SHF_NOTE_NV_TKINFO"
	.tkinfo
        /*0018*/ 	.word	0x00000002
        /*0030*/ 	.string	""
        /*0030*/ 	.string	"ptxas"
        /*0030*/ 	.string	"Cuda compilation tools, release 13.0, V13.0.88"
        /*0030*/ 	.string	"Build cuda_13.0.r13.0/compiler.36424714_0"
        /*0030*/ 	.string	"-arch sm_100 -m 64 "



//--------------------- .note.nv.cuinfo           --------------------------
	.section	.note.nv.cuinfo,"",@"SHT_NOTE"
	.sectionflags	@"SHF_NOTE_NV_CUINFO"
        /*0018*/ 	.short	0x0002
        /*001a*/ 	.short	0x0064
        /*001c*/ 	.short	0x0082
	.zero		2


//--------------------- .nv.info                  --------------------------
	.section	.nv.info,"",@"SHT_CUDA_INFO"
	.align	4


	//----- nvinfo : EIATTR_REGCOUNT
	.align		4
        /*0000*/ 	.byte	0x04, 0x2f
        /*0002*/ 	.short	(.L_5 - .L_4)
	.align		4
.L_4:
        /*0004*/ 	.word	index@(_Z17alloc_and_set_tenv)
        /*0008*/ 	.word	0x0000001a


	//----- nvinfo : EIATTR_FRAME_SIZE
	.align		4
.L_5:
        /*000c*/ 	.byte	0x04, 0x11
        /*000e*/ 	.short	(.L_7 - .L_6)
	.align		4
.L_6:
        /*0010*/ 	.word	index@(_Z17alloc_and_set_tenv)
        /*0014*/ 	.word	0x00000008


	//----- nvinfo : EIATTR_REGCOUNT
	.align		4
.L_7:
        /*0018*/ 	.byte	0x04, 0x2f
        /*001a*/ 	.short	(.L_9 - .L_8)
	.align		4
.L_8:
        /*001c*/ 	.word	index@(_Z8copydataPi)
        /*0020*/ 	.word	0x00000008


	//----- nvinfo : EIATTR_FRAME_SIZE
	.align		4
.L_9:
        /*0024*/ 	.byte	0x04, 0x11
        /*0026*/ 	.short	(.L_11 - .L_10)
	.align		4
.L_10:
        /*0028*/ 	.word	index@(_Z8copydataPi)
        /*002c*/ 	.word	0x00000000


	//----- nvinfo : EIATTR_REGCOUNT
	.align		4
.L_11:
        /*0030*/ 	.byte	0x04, 0x2f
        /*0032*/ 	.short	(.L_13 - .L_12)
	.align		4
.L_12:
        /*0034*/ 	.word	index@(_Z3addiiPi)
        /*0038*/ 	.word	0x00000018


	//----- nvinfo : EIATTR_FRAME_SIZE
	.align		4
.L_13:
        /*003c*/ 	.byte	0x04, 0x11
        /*003e*/ 	.short	(.L_15 - .L_14)
	.align		4
.L_14:
        /*0040*/ 	.word	index@(_Z3addiiPi)
        /*0044*/ 	.word	0x00000008


	//----- nvinfo : EIATTR_REGCOUNT
	.align		4
.L_15:
        /*0048*/ 	.byte	0x04, 0x2f
        /*004a*/ 	.short	(.L_17 - .L_16)
	.align		4
.L_16:
        /*004c*/ 	.word	index@(_Z8free_tenv)
        /*0050*/ 	.word	0x00000018


	//----- nvinfo : EIATTR_FRAME_SIZE
	.align		4
.L_17:
        /*0054*/ 	.byte	0x04, 0x11
        /*0056*/ 	.short	(.L_19 - .L_18)
	.align		4
.L_18:
        /*0058*/ 	.word	index@(_Z8free_tenv)
        /*005c*/ 	.word	0x00000000


	//----- nvinfo : EIATTR_MIN_STACK_SIZE
	.align		4
.L_19:
        /*0060*/ 	.byte	0x04, 0x12
        /*0062*/ 	.short	(.L_21 - .L_20)
	.align		4
.L_20:
        /*0064*/ 	.word	index@(_Z8free_tenv)
        /*0068*/ 	.word	0x00000000


	//----- nvinfo : EIATTR_MIN_STACK_SIZE
	.align		4
.L_21:
        /*006c*/ 	.byte	0x04, 0x12
        /*006e*/ 	.short	(.L_23 - .L_22)
	.align		4
.L_22:
        /*0070*/ 	.word	index@(_Z3addiiPi)
        /*0074*/ 	.word	0x00000008


	//----- nvinfo : EIATTR_MIN_STACK_SIZE
	.align		4
.L_23:
        /*0078*/ 	.byte	0x04, 0x12
        /*007a*/ 	.short	(.L_25 - .L_24)
	.align		4
.L_24:
        /*007c*/ 	.word	index@(_Z8copydataPi)
        /*0080*/ 	.word	0x00000000


	//----- nvinfo : EIATTR_MIN_STACK_SIZE
	.align		4
.L_25:
        /*0084*/ 	.byte	0x04, 0x12
        /*0086*/ 	.short	(.L_27 - .L_26)
	.align		4
.L_26:
        /*0088*/ 	.word	index@(_Z17alloc_and_set_tenv)
        /*008c*/ 	.word	0x00000008
.L_27:


//--------------------- .nv.compat                --------------------------
	.section	.nv.compat,"",@"SHT_CUDA_COMPAT_INFO"
	.align	4
        /*0000*/ 	.byte	0x02, 0x09, 0x00, 0x00, 0x02, 0x02, 0x01, 0x00, 0x02, 0x05, 0x05, 0x00, 0x03, 0x07, 0x01, 0x01
        /*0010*/ 	.byte	0x02, 0x03, 0x00, 0x00, 0x02, 0x06, 0x01, 0x00, 0x04, 0x0b, 0x08, 0x00, 0x09, 0x00, 0x00, 0x00
        /*0020*/ 	.byte	0x00, 0x00, 0x00, 0x00


//--------------------- .nv.info._Z8free_tenv     --------------------------
	.section	.nv.info._Z8free_tenv,"",@"SHT_CUDA_INFO"
	.sectionflags	@""
	.align	4


	//----- nvinfo : EIATTR_CUDA_API_VERSION
	.align		4
        /*0000*/ 	.byte	0x04, 0x37
        /*0002*/ 	.short	(.L_29 - .L_28)
.L_28:
        /*0004*/ 	.word	0x00000082


	//----- nvinfo : EIATTR_SPARSE_MMA_MASK
	.align		4
.L_29:
        /*0008*/ 	.byte	0x03, 0x50
        /*000a*/ 	.short	0x0000


	//----- nvinfo : EIATTR_MAXREG_COUNT
	.align		4
        /*000c*/ 	.byte	0x03, 0x1b
        /*000e*/ 	.short	0x00ff


	//----- nvinfo : EIATTR_EXTERNS
	.align		4
        /*0010*/ 	.byte	0x04, 0x0f
        /*0012*/ 	.short	(.L_31 - .L_30)


	//   ....[0]....
	.align		4
.L_30:
        /*0014*/ 	.word	index@(free)


	//----- nvinfo : EIATTR_MERCURY_ISA_VERSION
	.align		4
.L_31:
        /*0018*/ 	.byte	0x03, 0x5f
        /*001a*/ 	.short	0x0101


	//----- nvinfo : EIATTR_VRC_CTA_INIT_COUNT
	.align		4
        /*001c*/ 	.byte	0x02, 0x4a
	.zero		1
	.zero		1


	//----- nvinfo : EIATTR_SYSCALL_OFFSETS
	.align		4
        /*0020*/ 	.byte	0x04, 0x46
        /*0022*/ 	.short	(.L_33 - .L_32)


	//   ....[0]....
.L_32:
        /*0024*/ 	.word	0x000000c0


	//----- nvinfo : EIATTR_EXIT_INSTR_OFFSETS
	.align		4
.L_33:
        /*0028*/ 	.byte	0x04, 0x1c
        /*002a*/ 	.short	(.L_35 - .L_34)


	//   ....[0]....
.L_34:
        /*002c*/ 	.word	0x00000030


	//   ....[1]....
        /*0030*/ 	.word	0x000000d0


	//----- nvinfo : EIATTR_CRS_STACK_SIZE
	.align		4
.L_35:
        /*0034*/ 	.byte	0x04, 0x1e
        /*0036*/ 	.short	(.L_37 - .L_36)
.L_36:
        /*0038*/ 	.word	0x00000000


	//----- nvinfo : EIATTR_SW_WAR
	.align		4
.L_37:
        /*003c*/ 	.byte	0x04, 0x36
        /*003e*/ 	.short	(.L_39 - .L_38)
.L_38:
        /*0040*/ 	.word	0x00000008
.L_39:


//--------------------- .nv.info._Z3addiiPi       --------------------------
	.section	.nv.info._Z3addiiPi,"",@"SHT_CUDA_INFO"
	.sectionflags	@""
	.align	4


	//----- nvinfo : EIATTR_CUDA_API_VERSION
	.align		4
        /*0000*/ 	.byte	0x04, 0x37
        /*0002*/ 	.short	(.L_41 - .L_40)
.L_40:
        /*0004*/ 	.word	0x00000082


	//----- nvinfo : EIATTR_KPARAM_INFO
	.align		4
.L_41:
        /*0008*/ 	.byte	0x04, 0x17
        /*000a*/ 	.short	(.L_43 - .L_42)
.L_42:
        /*000c*/ 	.word	0x00000000
        /*0010*/ 	.short	0x0002
        /*0012*/ 	.short	0x0008
        /*0014*/ 	.byte	0x00, 0xf5, 0x21, 0x00


	//----- nvinfo : EIATTR_KPARAM_INFO
	.align		4
.L_43:
        /*0018*/ 	.byte	0x04, 0x17
        /*001a*/ 	.short	(.L_45 - .L_44)
.L_44:
        /*001c*/ 	.word	0x00000000
        /*0020*/ 	.short	0x0001
        /*0022*/ 	.short	0x0004
        /*0024*/ 	.byte	0x00, 0xf0, 0x11, 0x00


	//----- nvinfo : EIATTR_KPARAM_INFO
	.align		4
.L_45:
        /*0028*/ 	.byte	0x04, 0x17
        /*002a*/ 	.short	(.L_47 - .L_46)
.L_46:
        /*002c*/ 	.word	0x00000000
        /*0030*/ 	.short	0x0000
        /*0032*/ 	.short	0x0000
        /*0034*/ 	.byte	0x00, 0xf0, 0x11, 0x00


	//----- nvinfo : EIATTR_SPARSE_MMA_MASK
	.align		4
.L_47:
        /*0038*/ 	.byte	0x03, 0x50
        /*003a*/ 	.short	0x0000


	//----- nvinfo : EIATTR_MAXREG_COUNT
	.align		4
        /*003c*/ 	.byte	0x03, 0x1b
        /*003e*/ 	.short	0x00ff


	//----- nvinfo : EIATTR_EXTERNS
	.align		4
        /*0040*/ 	.byte	0x04, 0x0f
        /*0042*/ 	.short	(.L_49 - .L_48)


	//   ....[0]....
	.align		4
.L_48:
        /*0044*/ 	.word	index@(vprintf)


	//----- nvinfo : EIATTR_MERCURY_ISA_VERSION
	.align		4
.L_49:
        /*0048*/ 	.byte	0x03, 0x5f
        /*004a*/ 	.short	0x0101


	//----- nvinfo : EIATTR_VRC_CTA_INIT_COUNT
	.align		4
        /*004c*/ 	.byte	0x02, 0x4a
	.zero		1
	.zero		1


	//----- nvinfo : EIATTR_SYSCALL_OFFSETS
	.align		4
        /*0050*/ 	.byte	0x04, 0x46
        /*0052*/ 	.short	(.L_51 - .L_50)


	//   ....[0]....
.L_50:
        /*0054*/ 	.word	0x000000e0


	//   ....[1]....
        /*0058*/ 	.word	0x000001a0


	//----- nvinfo : EIATTR_EXIT_INSTR_OFFSETS
	.align		4
.L_51:
        /*005c*/ 	.byte	0x04, 0x1c
        /*005e*/ 	.short	(.L_53 - .L_52)


	//   ....[0]....
.L_52:
        /*0060*/ 	.word	0x00000240


	//----- nvinfo : EIATTR_CBANK_PARAM_SIZE
	.align		4
.L_53:
        /*0064*/ 	.byte	0x03, 0x19
        /*0066*/ 	.short	0x0010


	//----- nvinfo : EIATTR_PARAM_CBANK
	.align		4
        /*0068*/ 	.byte	0x04, 0x0a
        /*006a*/ 	.short	(.L_55 - .L_54)
	.align		4
.L_54:
        /*006c*/ 	.word	index@(.nv.constant0._Z3addiiPi)
        /*0070*/ 	.short	0x0380
        /*0072*/ 	.short	0x0010


	//----- nvinfo : EIATTR_SW_WAR
	.align		4
.L_55:
        /*0074*/ 	.byte	0x04, 0x36
        /*0076*/ 	.short	(.L_57 - .L_56)
.L_56:
        /*0078*/ 	.word	0x00000008
.L_57:


//--------------------- .nv.info._Z8copydataPi    --------------------------
	.section	.nv.info._Z8copydataPi,"",@"SHT_CUDA_INFO"
	.sectionflags	@""
	.align	4


	//----- nvinfo : EIATTR_CUDA_API_VERSION
	.align		4
        /*0000*/ 	.byte	0x04, 0x37
        /*0002*/ 	.short	(.L_59 - .L_58)
.L_58:
        /*0004*/ 	.word	0x00000082


	//----- nvinfo : EIATTR_KPARAM_INFO
	.align		4
.L_59:
        /*0008*/ 	.byte	0x04, 0x17
        /*000a*/ 	.short	(.L_61 - .L_60)
.L_60:
        /*000c*/ 	.word	0x00000000
        /*0010*/ 	.short	0x0000
        /*0012*/ 	.short	0x0000
        /*0014*/ 	.byte	0x00, 0xf5, 0x21, 0x00


	//----- nvinfo : EIATTR_SPARSE_MMA_MASK
	.align		4
.L_61:
        /*0018*/ 	.byte	0x03, 0x50
        /*001a*/ 	.short	0x0000


	//----- nvinfo : EIATTR_MAXREG_COUNT
	.align		4
        /*001c*/ 	.byte	0x03, 0x1b
        /*001e*/ 	.short	0x00ff


	//----- nvinfo : EIATTR_MERCURY_ISA_VERSION
	.align		4
        /*0020*/ 	.byte	0x03, 0x5f
        /*0022*/ 	.short	0x0101


	//----- nvinfo : EIATTR_VRC_CTA_INIT_COUNT
	.align		4
        /*0024*/ 	.byte	0x02, 0x4a
	.zero		1
	.zero		1


	//----- nvinfo : EIATTR_EXIT_INSTR_OFFSETS
	.align		4
        /*0028*/ 	.byte	0x04, 0x1c
        /*002a*/ 	.short	(.L_63 - .L_62)


	//   ....[0]....
.L_62:
        /*002c*/ 	.word	0x00000030


	//   ....[1]....
        /*0030*/ 	.word	0x00000080


	//----- nvinfo : EIATTR_CBANK_PARAM_SIZE
	.align		4
.L_63:
        /*0034*/ 	.byte	0x03, 0x19
        /*0036*/ 	.short	0x0008


	//----- nvinfo : EIATTR_PARAM_CBANK
	.align		4
        /*0038*/ 	.byte	0x04, 0x0a
        /*003a*/ 	.short	(.L_65 - .L_64)
	.align		4
.L_64:
        /*003c*/ 	.word	index@(.nv.constant0._Z8copydataPi)
        /*0040*/ 	.short	0x0380
        /*0042*/ 	.short	0x0008


	//----- nvinfo : EIATTR_SW_WAR
	.align		4
.L_65:
        /*0044*/ 	.byte	0x04, 0x36
        /*0046*/ 	.short	(.L_67 - .L_66)
.L_66:
        /*0048*/ 	.word	0x00000008
.L_67:


//--------------------- .nv.info._Z17alloc_and_set_tenv --------------------------
	.section	.nv.info._Z17alloc_and_set_tenv,"",@"SHT_CUDA_INFO"
	.sectionflags	@""
	.align	4


	//----- nvinfo : EIATTR_CUDA_API_VERSION
	.align		4
        /*0000*/ 	.byte	0x04, 0x37
        /*0002*/ 	.short	(.L_69 - .L_68)
.L_68:
        /*0004*/ 	.word	0x00000082


	//----- nvinfo : EIATTR_SPARSE_MMA_MASK
	.align		4
.L_69:
        /*0008*/ 	.byte	0x03, 0x50
        /*000a*/ 	.short	0x0000


	//----- nvinfo : EIATTR_MAXREG_COUNT
	.align		4
        /*000c*/ 	.byte	0x03, 0x1b
        /*000e*/ 	.short	0x00ff


	//----- nvinfo : EIATTR_NUM_BARRIERS
	.align		4
        /*0010*/ 	.byte	0x02, 0x4c
        /*0012*/ 	.byte	0x01
	.zero		1


	//----- nvinfo : EIATTR_EXTERNS
	.align		4
        /*0014*/ 	.byte	0x04, 0x0f
        /*0016*/ 	.short	(.L_71 - .L_70)


	//   ....[0]....
	.align		4
.L_70:
        /*0018*/ 	.word	index@(malloc)


	//   ....[1]....
	.align		4
        /*001c*/ 	.word	index@(vprintf)


	//----- nvinfo : EIATTR_MERCURY_ISA_VERSION
	.align		4
.L_71:
        /*0020*/ 	.byte	0x03, 0x5f
        /*0022*/ 	.short	0x0101


	//----- nvinfo : EIATTR_VRC_CTA_INIT_COUNT
	.align		4
        /*0024*/ 	.byte	0x02, 0x4a
	.zero		1
	.zero		1


	//----- nvinfo : EIATTR_SYSCALL_OFFSETS
	.align		4
        /*0028*/ 	.byte	0x04, 0x46
        /*002a*/ 	.short	(.L_73 - .L_72)


	//   ....[0]....
.L_72:
        /*002c*/ 	.word	0x000000f0


	//   ....[1]....
        /*0030*/ 	.word	0x00000210


	//   ....[2]....
        /*0034*/ 	.word	0x00000330


	//----- nvinfo : EIATTR_EXIT_INSTR_OFFSETS
	.align		4
.L_73:
        /*0038*/ 	.byte	0x04, 0x1c
        /*003a*/ 	.short	(.L_75 - .L_74)


	//   ....[0]....
.L_74:
        /*003c*/ 	.word	0x00000360


	//----- nvinfo : EIATTR_CRS_STACK_SIZE
	.align		4
.L_75:
        /*0040*/ 	.byte	0x04, 0x1e
        /*0042*/ 	.short	(.L_77 - .L_76)
.L_76:
        /*0044*/ 	.word	0x00000000


	//----- nvinfo : EIATTR_SW_WAR
	.align		4
.L_77:
        /*0048*/ 	.byte	0x04, 0x36
        /*004a*/ 	.short	(.L_79 - .L_78)
.L_78:
        /*004c*/ 	.word	0x00000008
.L_79:


//--------------------- .nv.callgraph             --------------------------
	.section	.nv.callgraph,"",@"SHT_CUDA_CALLGRAPH"
	.align	4
	.sectionentsize	8
	.align		4
        /*0000*/ 	.word	0x00000000
	.align		4
        /*0004*/ 	.word	0xffffffff
	.align		4
        /*0008*/ 	.word	index@(_Z8free_tenv)
	.align		4
        /*000c*/ 	.word	index@(free)
	.align		4
        /*0010*/ 	.word	index@(_Z3addiiPi)
	.align		4
        /*0014*/ 	.word	index@(vprintf)
	.align		4
        /*0018*/ 	.word	index@(_Z17alloc_and_set_tenv)
	.align		4
        /*001c*/ 	.word	index@(vprintf)
	.align		4
        /*0020*/ 	.word	index@(_Z17alloc_and_set_tenv)
	.align		4
        /*0024*/ 	.word	index@(malloc)
	.align		4
        /*0028*/ 	.word	0x00000000
	.align		4
        /*002c*/ 	.word	0xfffffffe
	.align		4
        /*0030*/ 	.word	0x00000000
	.align		4
        /*0034*/ 	.word	0xfffffffd
	.align		4
        /*0038*/ 	.word	0x00000000
	.align		4
        /*003c*/ 	.word	0xfffffffc


//--------------------- .nv.constant4             --------------------------
	.section	.nv.constant4,"a",@progbits
	.align	8
	.align		8
.nv.constant4:
        /*0000*/ 	.dword	free
	.align		8
        /*0008*/ 	.dword	tenptr
	.align		8
        /*0010*/ 	.dword	$str
	.align		8
        /*0018*/ 	.dword	$str$1
	.align		8
        /*0020*/ 	.dword	$str$2
	.align		8
        /*0028*/ 	.dword	vprintf
	.align		8
        /*0030*/ 	.dword	malloc


//--------------------- .text._Z8free_tenv        --------------------------
	.section	.text._Z8free_tenv,"ax",@progbits
	.align	128
        .global         _Z8free_tenv
        .type           _Z8free_tenv,@function
        .size           _Z8free_tenv,(.L_x_10 - _Z8free_tenv)
        .other          _Z8free_tenv,@"STO_CUDA_ENTRY STV_DEFAULT"
_Z8free_tenv:
.text._Z8free_tenv:
[----:B------:R-:W0:Y:S01]  /*0000*/  LDC R1, c[0x0][0x37c] ;  /* 0x0000df00ff017b82 */ /* 0x000e220000000800 */
[----:B------:R-:W1:Y:S02]  /*0010*/  S2R R0, SR_TID.X ;  /* 0x0000000000007919 */ /* 0x000e640000002100 */
[----:B-1----:R-:W-:-:S13]  /*0020*/  ISETP.NE.AND P0, PT, R0, RZ, PT ;  /* 0x000000ff0000720c */ /* 0x002fda0003f05270 */
[----:B------:R-:W-:Y:S05]  /*0030*/  @P0 EXIT ;  /* 0x000000000000094d */ /* 0x000fea0003800000 */
[----:B------:R-:W1:Y:S01]  /*0040*/  S2R R5, SR_CTAID.X ;  /* 0x0000000000057919 */ /* 0x000e620000002500 */
[----:B------:R-:W1:Y:S01]  /*0050*/  LDC.64 R2, c[0x4][0x8] ;  /* 0x01000200ff027b82 */ /* 0x000e620000000a00 */
[----:B------:R-:W2:Y:S01]  /*0060*/  LDCU.64 UR4, c[0x0][0x358] ;  /* 0x00006b00ff0477ac */ /* 0x000ea20008000a00 */
[----:B-1----:R-:W-:-:S05]  /*0070*/  IMAD.WIDE.U32 R2, R5, 0x8, R2 ;  /* 0x0000000805027825 */ /* 0x002fca00078e0002 */
[----:B--2---:R1:W5:Y:S01]  /*0080*/  LDG.E.64 R4, desc[UR4][R2.64] ;  /* 0x0000000402047981 */ /* 0x004362000c1e1b00 */
[----:B------:R-:W-:-:S04]  /*0090*/  MOV R0, 0x0 ;  /* 0x0000000000007802 */ /* 0x000fc80000000f00 */
[----:B------:R1:W2:Y:S03]  /*00a0*/  LDC.64 R6, c[0x4][R0] ;  /* 0x0100000000067b82 */ /* 0x0002a60000000a00 */
[----:B------:R-:W-:-:S07]  /*00b0*/  LEPC R20, `(.L_x_0) ;  /* 0x000000001014794e */ /* 0x000fce0000000000 */
[----:B012--5:R-:W-:Y:S05]  /*00c0*/  CALL.ABS.NOINC R6 ;  /* 0x0000000006007343 */ /* 0x027fea0003c00000 */
.L_x_0:
[----:B------:R-:W-:Y:S05]  /*00d0*/  EXIT ;  /* 0x000000000000794d */ /* 0x000fea0003800000 */
.L_x_1:
[----:B------:R-:W-:-:S00]  /*00e0*/  BRA `(.L_x_1) ;  /* 0xfffffffc00fc7947 */ /* 0x000fc0000383ffff */
[----:B------:R-:W-:-:S00]  /*00f0*/  NOP ;  /* 0x0000000000007918 */ /* 0x000fc00000000000 */
        /* <DEDUP_REMOVED lines=8> */
.L_x_10:


//--------------------- .text._Z3addiiPi          --------------------------
	.section	.text._Z3addiiPi,"ax",@progbits
	.align	128
        .global         _Z3addiiPi
        .type           _Z3addiiPi,@function
        .size           _Z3addiiPi,(.L_x_11 - _Z3addiiPi)
        .other          _Z3addiiPi,@"STO_CUDA_ENTRY STV_DEFAULT"
_Z3addiiPi:
.text._Z3addiiPi:
[----:B------:R-:W0:Y:S01]  /*0000*/  LDC R1, c[0x0][0x37c] ;  /* 0x0000df00ff017b82 */ /* 0x000e220000000800 */
[----:B------:R-:W-:Y:S01]  /*0010*/  MOV R17, 0x28 ;  /* 0x0000002800117802 */ /* 0x000fe20000000f00 */
[----:B------:R-:W1:Y:S01]  /*0020*/  LDCU UR4, c[0x0][0x2f8] ;  /* 0x00005f00ff0477ac */ /* 0x000e620008000800 */
[----:B0-----:R-:W-:Y:S01]  /*0030*/  VIADD R1, R1, 0xfffffff8 ;  /* 0xfffffff801017836 */ /* 0x001fe20000000000 */
[----:B------:R-:W-:-:S04]  /*0040*/  CS2R R6, SRZ ;  /* 0x0000000000067805 */ /* 0x000fc8000001ff00 */
[----:B------:R0:W2:Y:S01]  /*0050*/  LDC.64 R8, c[0x4][R17] ;  /* 0x0100000011087b82 */ /* 0x0000a20000000a00 */
[----:B------:R-:W3:Y:S01]  /*0060*/  LDCU.64 UR6, c[0x4][0x20] ;  /* 0x01000400ff0677ac */ /* 0x000ee20008000a00 */
[----:B------:R-:W4:Y:S01]  /*0070*/  LDCU UR5, c[0x0][0x2fc] ;  /* 0x00005f80ff0577ac */ /* 0x000f220008000800 */
[----:B------:R-:W0:Y:S01]  /*0080*/  LDCU.64 UR36, c[0x0][0x358] ;  /* 0x00006b00ff2477ac */ /* 0x000e220008000a00 */
[----:B-1----:R-:W-:Y:S01]  /*0090*/  IADD3 R16, P0, PT, R1, UR4, RZ ;  /* 0x0000000401107c10 */ /* 0x002fe2000ff1e0ff */
[----:B---3--:R-:W-:Y:S01]  /*00a0*/  IMAD.U32 R4, RZ, RZ, UR6 ;  /* 0x00000006ff047e24 */ /* 0x008fe2000f8e00ff */
[----:B------:R-:W-:-:S03]  /*00b0*/  MOV R5, UR7 ;  /* 0x0000000700057c02 */ /* 0x000fc60008000f00 */
[----:B0---4-:R-:W-:-:S08]  /*00c0*/  IMAD.X R2, RZ, RZ, UR5, P0 ;  /* 0x00000005ff027e24 */ /* 0x011fd000080e06ff */
[----:B------:R-:W-:-:S07]  /*00d0*/  LEPC R20, `(.L_x_2) ;  /* 0x000000001014794e */ /* 0x000fce0000000000 */
[----:B--2---:R-:W-:Y:S05]  /*00e0*/  CALL.ABS.NOINC R8 ;  /* 0x0000000008007343 */ /* 0x004fea0003c00000 */
.L_x_2:
[----:B------:R-:W0:Y:S01]  /*00f0*/  LDC.64 R8, c[0x4][0x8] ;  /* 0x01000200ff087b82 */ /* 0x000e220000000a00 */
[----:B------:R-:W1:Y:S01]  /*0100*/  LDCU.64 UR4, c[0x4][0x18] ;  /* 0x01000300ff0477ac */ /* 0x000e620008000a00 */
[----:B0-----:R-:W2:Y:S04]  /*0110*/  LDG.E.64 R8, desc[UR36][R8.64] ;  /* 0x0000002408087981 */ /* 0x001ea8000c1e1b00 */
[----:B--2---:R-:W2:Y:S02]  /*0120*/  LD.E R0, desc[UR36][R8.64] ;  /* 0x0000002408007980 */ /* 0x004ea4000c101900 */
[----:B------:R0:W3:Y:S01]  /*0130*/  LDC.64 R10, c[0x4][R17] ;  /* 0x01000000110a7b82 */ /* 0x0000e20000000a00 */
[----:B-1----:R-:W-:Y:S01]  /*0140*/  IMAD.U32 R4, RZ, RZ, UR4 ;  /* 0x00000004ff047e24 */ /* 0x002fe2000f8e00ff */
[----:B------:R-:W-:Y:S01]  /*0150*/  MOV R5, UR5 ;  /* 0x0000000500057c02 */ /* 0x000fe20008000f00 */
[----:B------:R-:W-:Y:S01]  /*0160*/  IMAD.MOV.U32 R6, RZ, RZ, R16 ;  /* 0x000000ffff067224 */ /* 0x000fe200078e0010 */
[----:B------:R-:W-:Y:S01]  /*0170*/  MOV R7, R2 ;  /* 0x0000000200077202 */ /* 0x000fe20000000f00 */
[----:B--23--:R0:W-:Y:S06]  /*0180*/  STL [R1], R0 ;  /* 0x0000000001007387 */ /* 0x00c1ec0000100800 */
[----:B------:R-:W-:-:S07]  /*0190*/  LEPC R20, `(.L_x_3) ;  /* 0x000000001014794e */ /* 0x000fce0000000000 */
[----:B0-----:R-:W-:Y:S05]  /*01a0*/  CALL.ABS.NOINC R10 ;  /* 0x000000000a007343 */ /* 0x001fea0003c00000 */
.L_x_3:
[----:B------:R-:W0:Y:S01]  /*01b0*/  S2R R5, SR_CTAID.X ;  /* 0x0000000000057919 */ /* 0x000e220000002500 */
[----:B------:R-:W0:Y:S08]  /*01c0*/  LDC.64 R2, c[0x4][0x8] ;  /* 0x01000200ff027b82 */ /* 0x000e300000000a00 */
[----:B------:R-:W1:Y:S01]  /*01d0*/  LDC.64 R6, c[0x0][0x380] ;  /* 0x0000e000ff067b82 */ /* 0x000e620000000a00 */
[----:B0-----:R-:W-:-:S06]  /*01e0*/  IMAD.WIDE.U32 R2, R5, 0x8, R2 ;  /* 0x0000000805027825 */ /* 0x001fcc00078e0002 */
[----:B------:R-:W2:Y:S01]  /*01f0*/  LDG.E.64 R2, desc[UR36][R2.64] ;  /* 0x0000002402027981 */ /* 0x000ea2000c1e1b00 */
[----:B------:R-:W0:Y:S03]  /*0200*/  LDC.64 R4, c[0x0][0x388] ;  /* 0x0000e200ff047b82 */ /* 0x000e260000000a00 */
[----:B--2---:R-:W1:Y:S02]  /*0210*/  LD.E R0, desc[UR36][R2.64] ;  /* 0x0000002402007980 */ /* 0x004e64000c101900 */
[----:B-1----:R-:W-:-:S05]  /*0220*/  IADD3 R7, PT, PT, R0, R7, R6 ;  /* 0x0000000700077210 */ /* 0x002fca0007ffe006 */
[----:B0-----:R-:W-:Y:S01]  /*0230*/  STG.E desc[UR36][R4.64], R7 ;  /* 0x0000000704007986 */ /* 0x001fe2000c101924 */
[----:B------:R-:W-:Y:S05]  /*0240*/  EXIT ;  /* 0x000000000000794d */ /* 0x000fea0003800000 */
.L_x_4:
        /* <DEDUP_REMOVED lines=11> */
.L_x_11:


//--------------------- .text._Z8copydataPi       --------------------------
	.section	.text._Z8copydataPi,"ax",@progbits
	.align	128
        .global         _Z8copydataPi
        .type           _Z8copydataPi,@function
        .size           _Z8copydataPi,(.L_x_12 - _Z8copydataPi)
        .other          _Z8copydataPi,@"STO_CUDA_ENTRY STV_DEFAULT"
_Z8copydataPi:
.text._Z8copydataPi:
[----:B------:R-:W-:Y:S01]  /*0000*/  LDC R1, c[0x0][0x37c] ;  /* 0x0000df00ff017b82 */ /* 0x000fe20000000800 */
[----:B------:R-:W0:Y:S02]  /*0010*/  S2R R0, SR_TID.X ;  /* 0x0000000000007919 */ /* 0x000e240000002100 */
[----:B0-----:R-:W-:-:S13]  /*0020*/  ISETP.NE.AND P0, PT, R0, RZ, PT ;  /* 0x000000ff0000720c */ /* 0x001fda0003f05270 */
[----:B------:R-:W-:Y:S05]  /*0030*/  @P0 EXIT ;  /* 0x000000000000094d */ /* 0x000fea0003800000 */
[----:B------:R-:W0:Y:S01]  /*0040*/  LDC.64 R2, c[0x0][0x380] ;  /* 0x0000e000ff027b82 */ /* 0x000e220000000a00 */
[----:B------:R-:W0:Y:S01]  /*0050*/  LDCU.64 UR4, c[0x0][0x358] ;  /* 0x00006b00ff0477ac */ /* 0x000e220008000a00 */
[----:B------:R-:W-:-:S05]  /*0060*/  HFMA2 R5, -RZ, RZ, 0, 2.98023223876953125e-07 ;  /* 0x00000005ff057431 */ /* 0x000fca00000001ff */
[----:B0-----:R-:W-:Y:S01]  /*0070*/  STG.E desc[UR4][R2.64], R5 ;  /* 0x0000000502007986 */ /* 0x001fe2000c101904 */
[----:B------:R-:W-:Y:S05]  /*0080*/  EXIT ;  /* 0x000000000000794d */ /* 0x000fea0003800000 */
.L_x_5:
        /* <DEDUP_REMOVED lines=15> */
.L_x_12:


//--------------------- .text._Z17alloc_and_set_tenv --------------------------
	.section	.text._Z17alloc_and_set_tenv,"ax",@progbits
	.align	128
        .global         _Z17alloc_and_set_tenv
        .type           _Z17alloc_and_set_tenv,@function
        .size           _Z17alloc_and_set_tenv,(.L_x_13 - _Z17alloc_and_set_tenv)
        .other          _Z17alloc_and_set_tenv,@"STO_CUDA_ENTRY STV_DEFAULT"
_Z17alloc_and_set_tenv:
.text._Z17alloc_and_set_tenv:
[----:B------:R-:W0:Y:S01]  /*0000*/  LDC R1, c[0x0][0x37c] ;  /* 0x0000df00ff017b82 */ /* 0x000e220000000800 */
[----:B------:R-:W1:Y:S01]  /*0010*/  S2R R0, SR_TID.X ;  /* 0x0000000000007919 */ /* 0x000e620000002100 */
[----:B------:R-:W2:Y:S01]  /*0020*/  LDCU UR4, c[0x0][0x2f8] ;  /* 0x00005f00ff0477ac */ /* 0x000ea20008000800 */
[----:B0-----:R-:W-:Y:S01]  /*0030*/  VIADD R1, R1, 0xfffffff8 ;  /* 0xfffffff801017836 */ /* 0x001fe20000000000 */
[----:B------:R-:W0:Y:S04]  /*0040*/  LDCU UR5, c[0x0][0x2fc] ;  /* 0x00005f80ff0577ac */ /* 0x000e280008000800 */
[----:B--2---:R-:W-:-:S05]  /*0050*/  IADD3 R22, P1, PT, R1, UR4, RZ ;  /* 0x0000000401167c10 */ /* 0x004fca000ff3e0ff */
[----:B0-----:R-:W-:Y:S01]  /*0060*/  IMAD.X R2, RZ, RZ, UR5, P1 ;  /* 0x00000005ff027e24 */ /* 0x001fe200088e06ff */
[----:B-1----:R-:W-:-:S13]  /*0070*/  ISETP.NE.AND P0, PT, R0, RZ, PT ;  /* 0x000000ff0000720c */ /* 0x002fda0003f05270 */
[----:B------:R-:W-:Y:S05]  /*0080*/  @P0 BRA `(.L_x_6) ;  /* 0x0000000000ac0947 */ /* 0x000fea0003800000 */
[----:B------:R-:W-:Y:S01]  /*0090*/  MOV R0, 0x30 ;  /* 0x0000003000007802 */ /* 0x000fe20000000f00 */
[----:B------:R-:W0:Y:S01]  /*00a0*/  LDC.64 R16, c[0x0][0x358] ;  /* 0x0000d600ff107b82 */ /* 0x000e220000000a00 */
[----:B------:R-:W-:Y:S02]  /*00b0*/  IMAD.MOV.U32 R4, RZ, RZ, 0x4 ;  /* 0x00000004ff047424 */ /* 0x000fe400078e00ff */
[----:B------:R-:W-:-:S05]  /*00c0*/  IMAD.MOV.U32 R5, RZ, RZ, RZ ;  /* 0x000000ffff057224 */ /* 0x000fca00078e00ff */
[----:B------:R1:W2:Y:S02]  /*00d0*/  LDC.64 R6, c[0x4][R0] ;  /* 0x0100000000067b82 */ /* 0x0002a40000000a00 */
[----:B------:R-:W-:-:S07]  /*00e0*/  LEPC R20, `(.L_x_7) ;  /* 0x000000001014794e */ /* 0x000fce0000000000 */
[----:B012---:R-:W-:Y:S05]  /*00f0*/  CALL.ABS.NOINC R6 ;  /* 0x0000000006007343 */ /* 0x007fea0003c00000 */
.L_x_7:
[----:B------:R-:W0:Y:S01]  /*0100*/  S2R R3, SR_CTAID.X ;  /* 0x0000000000037919 */ /* 0x000e220000002500 */
[----:B------:R-:W0:Y:S01]  /*0110*/  LDC.64 R18, c[0x4][0x8] ;  /* 0x01000200ff127b82 */ /* 0x000e220000000a00 */
[----:B------:R-:W-:Y:S01]  /*0120*/  R2UR UR6, R16 ;  /* 0x00000000100672ca */ /* 0x000fe200000e0000 */
[----:B------:R-:W-:Y:S01]  /*0130*/  IMAD.MOV.U32 R8, RZ, RZ, R4 ;  /* 0x000000ffff087224 */ /* 0x000fe200078e0004 */
[----:B------:R-:W-:Y:S01]  /*0140*/  R2UR UR7, R17 ;  /* 0x00000000110772ca */ /* 0x000fe200000e0000 */
[----:B------:R-:W1:Y:S01]  /*0150*/  LDCU.64 UR4, c[0x4][0x10] ;  /* 0x01000200ff0477ac */ /* 0x000e620008000a00 */
[----:B------:R-:W-:Y:S01]  /*0160*/  MOV R9, R5 ;  /* 0x0000000500097202 */ /* 0x000fe20000000f00 */
[----:B------:R-:W-:Y:S01]  /*0170*/  IMAD.MOV.U32 R6, RZ, RZ, R22 ;  /* 0x000000ffff067224 */ /* 0x000fe200078e0016 */
[----:B------:R-:W-:Y:S02]  /*0180*/  MOV R23, 0x28 ;  /* 0x0000002800177802 */ /* 0x000fe40000000f00 */
[----:B------:R-:W-:Y:S01]  /*0190*/  MOV R7, R2 ;  /* 0x0000000200077202 */ /* 0x000fe20000000f00 */
[----:B------:R2:W-:Y:S01]  /*01a0*/  STL.64 [R1], R8 ;  /* 0x0000000801007387 */ /* 0x0005e20000100a00 */
[----:B------:R2:W3:Y:S01]  /*01b0*/  LDC.64 R10, c[0x4][R23] ;  /* 0x01000000170a7b82 */ /* 0x0004e20000000a00 */
[----:B-1----:R-:W-:-:S02]  /*01c0*/  IMAD.U32 R4, RZ, RZ, UR4 ;  /* 0x00000004ff047e24 */ /* 0x002fc4000f8e00ff */
[----:B------:R-:W-:Y:S02]  /*01d0*/  IMAD.U32 R5, RZ, RZ, UR5 ;  /* 0x00000005ff057e24 */ /* 0x000fe4000f8e00ff */
[----:B0-----:R-:W-:-:S05]  /*01e0*/  IMAD.WIDE.U32 R18, R3, 0x8, R18 ;  /* 0x0000000803127825 */ /* 0x001fca00078e0012 */
[----:B------:R2:W-:Y:S02]  /*01f0*/  STG.E.64 desc[UR6][R18.64], R8 ;  /* 0x0000000812007986 */ /* 0x0005e4000c101b06 */
[----:B------:R-:W-:-:S07]  /*0200*/  LEPC R20, `(.L_x_8) ;  /* 0x000000001014794e */ /* 0x000fce0000000000 */
[----:B--23--:R-:W-:Y:S05]  /*0210*/  CALL.ABS.NOINC R10 ;  /* 0x000000000a007343 */ /* 0x00cfea0003c00000 */
.L_x_8:
[----:B------:R-:W-:Y:S02]  /*0220*/  R2UR UR4, R16 ;  /* 0x00000000100472ca */ /* 0x000fe400000e0000 */
[----:B------:R-:W-:-:S13]  /*0230*/  R2UR UR5, R17 ;  /* 0x00000000110572ca */ /* 0x000fda00000e0000 */
[----:B------:R-:W2:Y:S01]  /*0240*/  LDG.E.64 R8, desc[UR4][R18.64] ;  /* 0x0000000412087981 */ /* 0x000ea2000c1e1b00 */
[----:B------:R-:W-:Y:S01]  /*0250*/  R2UR UR6, R16 ;  /* 0x00000000100672ca */ /* 0x000fe200000e0000 */
[----:B------:R-:W-:Y:S01]  /*0260*/  IMAD.MOV.U32 R3, RZ, RZ, 0xa ;  /* 0x0000000aff037424 */ /* 0x000fe200078e00ff */
[----:B------:R-:W-:-:S04]  /*0270*/  R2UR UR7, R17 ;  /* 0x00000000110772ca */ /* 0x000fc800000e0000 */
[----:B--2---:R0:W-:Y:S09]  /*0280*/  ST.E desc[UR4][R8.64], R3 ;  /* 0x0000000308007985 */ /* 0x0041f2000c101904 */
[----:B------:R-:W2:Y:S04]  /*0290*/  LDG.E.64 R10, desc[UR6][R18.64] ;  /* 0x00000006120a7981 */ /* 0x000ea8000c1e1b00 */
[----:B--2---:R-:W2:Y:S01]  /*02a0*/  LD.E R10, desc[UR4][R10.64] ;  /* 0x000000040a0a7980 */ /* 0x004ea2000c101900 */
[----:B------:R0:W1:Y:S01]  /*02b0*/  LDC.64 R12, c[0x4][R23] ;  /* 0x01000000170c7b82 */ /* 0x0000620000000a00 */
[----:B------:R-:W3:Y:S01]  /*02c0*/  LDCU.64 UR4, c[0x4][0x18] ;  /* 0x01000300ff0477ac */ /* 0x000ee20008000a00 */
[----:B------:R-:W-:Y:S01]  /*02d0*/  MOV R6, R22 ;  /* 0x0000001600067202 */ /* 0x000fe20000000f00 */
[----:B------:R-:W-:-:S02]  /*02e0*/  IMAD.MOV.U32 R7, RZ, RZ, R2 ;  /* 0x000000ffff077224 */ /* 0x000fc400078e0002 */
[----:B---3--:R-:W-:Y:S02]  /*02f0*/  IMAD.U32 R4, RZ, RZ, UR4 ;  /* 0x00000004ff047e24 */ /* 0x008fe4000f8e00ff */
[----:B------:R-:W-:Y:S01]  /*0300*/  IMAD.U32 R5, RZ, RZ, UR5 ;  /* 0x00000005ff057e24 */ /* 0x000fe2000f8e00ff */
[----:B-12---:R0:W-:Y:S06]  /*0310*/  STL [R1], R10 ;  /* 0x0000000a01007387 */ /* 0x0061ec0000100800 */
[----:B------:R-:W-:-:S07]  /*0320*/  LEPC R20, `(.L_x_6) ;  /* 0x000000001014794e */ /* 0x000fce0000000000 */
[----:B0-----:R-:W-:Y:S05]  /*0330*/  CALL.ABS.NOINC R12 ;  /* 0x000000000c007343 */ /* 0x001fea0003c00000 */
.L_x_6:
[----:B------:R-:W-:Y:S05]  /*0340*/  WARPSYNC.ALL ;  /* 0x0000000000007948 */ /* 0x000fea0003800000 */
[----:B------:R-:W-:Y:S06]  /*0350*/  BAR.SYNC.DEFER_BLOCKING 0x0 ;  /* 0x0000000000007b1d */ /* 0x000fec0000010000 */
[----:B------:R-:W-:Y:S05]  /*0360*/  EXIT ;  /* 0x000000000000794d */ /* 0x000fea0003800000 */
.L_x_9:
        /* <DEDUP_REMOVED lines=9> */
.L_x_13:


//--------------------- .nv.global.init           --------------------------
	.section	.nv.global.init,"aw",@progbits
.nv.global.init:
	.type		$str$2,@object
	.size		$str$2,($str - $str$2)
$str$2:
        /*0000*/ 	.byte	0x61, 0x64, 0x64, 0x20, 0x66, 0x75, 0x6e, 0x63, 0x20, 0x63, 0x61, 0x6c, 0x6c, 0x65, 0x64, 0x20
        /*0010*/ 	.byte	0x0a, 0x00
	.type		$str,@object
	.size		$str,($str$1 - $str)
$str:
        /*0012*/ 	.byte	0x74, 0x65, 0x6e, 0x70, 0x74, 0x72, 0x5b, 0x62, 0x6c, 0x6f, 0x63, 0x6b, 0x49, 0x64, 0x78, 0x2e
        /*0022*/ 	.byte	0x78, 0x5d, 0x20, 0x3d, 0x20, 0x25, 0x70, 0x0a, 0x00
	.type		$str$1,@object
	.size		$str$1,(.L_2 - $str$1)
$str$1:
        /*002b*/ 	.byte	0x2a, 0x74, 0x65, 0x6e, 0x70, 0x74, 0x72, 0x5b, 0x62, 0x6c, 0x6f, 0x63, 0x6b, 0x49, 0x64, 0x78
        /*003b*/ 	.byte	0x2e, 0x78, 0x5d, 0x20, 0x3d, 0x20, 0x25, 0x64, 0x0a, 0x00
.L_2:


//--------------------- .nv.shared.reserved.0     --------------------------
	.section	.nv.shared.reserved.0,"aw",@nobits
	.weak		__nv_reservedSMEM_offset_0_alias
	.size		__nv_reservedSMEM_offset_0_alias, 0, 64
	.other		__nv_reservedSMEM_offset_0_alias,@"STO_CUDA_RESERVED_SHARED STV_DEFAULT"
__nv_reservedSMEM_offset_0_alias:
	.zero		0
	.zero		64


//--------------------- .nv.global                --------------------------
	.section	.nv.global,"aw",@nobits
	.align	8
.nv.global:
	.type		tenptr,@object
	.size		tenptr,(.L_0 - tenptr)
tenptr:
	.zero		8
.L_0:


//--------------------- .nv.constant0._Z8free_tenv --------------------------
	.section	.nv.constant0._Z8free_tenv,"a",@progbits
	.sectionflags	@""
	.align	4
.nv.constant0._Z8free_tenv:
	.zero		896


//--------------------- .nv.constant0._Z3addiiPi  --------------------------
	.section	.nv.constant0._Z3addiiPi,"a",@progbits
	.sectionflags	@""
	.align	4
.nv.constant0._Z3addiiPi:
	.zero		912


//--------------------- .nv.constant0._Z8copydataPi --------------------------
	.section	.nv.constant0._Z8copydataPi,"a",@progbits
	.sectionflags	@""
	.align	4
.nv.constant0._Z8copydataPi:
	.zero		904


//--------------------- .nv.constant0._Z17alloc_and_set_tenv --------------------------
	.section	.nv.constant0._Z17alloc_and_set_tenv,"a",@progbits
	.sectionflags	@""
	.align	4
.nv.constant0._Z17alloc_and_set_tenv:
	.zero		896


//--------------------- SYMBOLS --------------------------

	.type		.nv.reservedSmem.offset0,@object
	.size		.nv.reservedSmem.offset0,0x4
	.type		free,@function
	.type		vprintf,@function
	.type		malloc,@function
